//
// Generated by NVIDIA NVVM Compiler
//
// Compiler Build ID: CL-36424714
// Cuda compilation tools, release 13.0, V13.0.88
// Based on NVVM 20.0.0
//

.version 9.0
.target sm_100
.address_size 64

	// .globl	_Z4convPfS_S_

.visible .entry _Z4convPfS_S_(
	.param .u64 .ptr .align 1 _Z4convPfS_S__param_0,
	.param .u64 .ptr .align 1 _Z4convPfS_S__param_1,
	.param .u64 .ptr .align 1 _Z4convPfS_S__param_2
)
{
	.reg .b32 	%r<19>;
	.reg .b32 	%f<82>;
	.reg .b64 	%rd<13>;

	ld.param.u64 	%rd1, [_Z4convPfS_S__param_0];
	ld.param.u64 	%rd2, [_Z4convPfS_S__param_1];
	ld.param.u64 	%rd3, [_Z4convPfS_S__param_2];
	cvta.to.global.u64 	%rd4, %rd2;
	cvta.to.global.u64 	%rd5, %rd1;
	cvta.to.global.u64 	%rd6, %rd3;
	mov.u32 	%r1, %ctaid.y;
	mov.u32 	%r2, %ntid.y;
	mov.u32 	%r3, %tid.y;
	mad.lo.s32 	%r4, %r1, %r2, %r3;
	mov.u32 	%r5, %ctaid.x;
	mov.u32 	%r6, %ntid.x;
	mov.u32 	%r7, %tid.x;
	mad.lo.s32 	%r8, %r5, %r6, %r7;
	mov.u32 	%r9, %ctaid.z;
	mov.u32 	%r10, %ntid.z;
	mov.u32 	%r11, %tid.z;
	mad.lo.s32 	%r12, %r9, %r10, %r11;
	mad.lo.s32 	%r13, %r4, 98, %r8;
	mad.lo.s32 	%r14, %r12, 9604, %r13;
	mul.wide.s32 	%rd7, %r14, 4;
	add.s64 	%rd8, %rd6, %rd7;
	mov.b32 	%r15, 1065353216;
	st.global.u32 	[%rd8], %r15;
	mul.lo.s32 	%r16, %r12, 27;
	shl.b32 	%r17, %r4, 1;
	add.s32 	%r18, %r13, %r17;
	mul.wide.s32 	%rd9, %r18, 4;
	add.s64 	%rd10, %rd5, %rd9;
	ld.global.f32 	%f1, [%rd10];
	mul.wide.u32 	%rd11, %r16, 4;
	add.s64 	%rd12, %rd4, %rd11;
	ld.global.f32 	%f2, [%rd12];
	fma.rn.f32 	%f3, %f1, %f2, 0f3F800000;
	st.global.f32 	[%rd8], %f3;
	ld.global.f32 	%f4, [%rd10+4];
	ld.global.f32 	%f5, [%rd12+4];
	fma.rn.f32 	%f6, %f4, %f5, %f3;
	st.global.f32 	[%rd8], %f6;
	ld.global.f32 	%f7, [%rd10+8];
	ld.global.f32 	%f8, [%rd12+8];
	fma.rn.f32 	%f9, %f7, %f8, %f6;
	st.global.f32 	[%rd8], %f9;
	ld.global.f32 	%f10, [%rd10+400];
	ld.global.f32 	%f11, [%rd12+12];
	fma.rn.f32 	%f12, %f10, %f11, %f9;
	st.global.f32 	[%rd8], %f12;
	ld.global.f32 	%f13, [%rd10+404];
	ld.global.f32 	%f14, [%rd12+16];
	fma.rn.f32 	%f15, %f13, %f14, %f12;
	st.global.f32 	[%rd8], %f15;
	ld.global.f32 	%f16, [%rd10+408];
	ld.global.f32 	%f17, [%rd12+20];
	fma.rn.f32 	%f18, %f16, %f17, %f15;
	st.global.f32 	[%rd8], %f18;
	ld.global.f32 	%f19, [%rd10+800];
	ld.global.f32 	%f20, [%rd12+24];
	fma.rn.f32 	%f21, %f19, %f20, %f18;
	st.global.f32 	[%rd8], %f21;
	ld.global.f32 	%f22, [%rd10+804];
	ld.global.f32 	%f23, [%rd12+28];
	fma.rn.f32 	%f24, %f22, %f23, %f21;
	st.global.f32 	[%rd8], %f24;
	ld.global.f32 	%f25, [%rd10+808];
	ld.global.f32 	%f26, [%rd12+32];
	fma.rn.f32 	%f27, %f25, %f26, %f24;
	st.global.f32 	[%rd8], %f27;
	ld.global.f32 	%f28, [%rd10+40000];
	ld.global.f32 	%f29, [%rd12+36];
	fma.rn.f32 	%f30, %f28, %f29, %f27;
	st.global.f32 	[%rd8], %f30;
	ld.global.f32 	%f31, [%rd10+40004];
	ld.global.f32 	%f32, [%rd12+40];
	fma.rn.f32 	%f33, %f31, %f32, %f30;
	st.global.f32 	[%rd8], %f33;
	ld.global.f32 	%f34, [%rd10+40008];
	ld.global.f32 	%f35, [%rd12+44];
	fma.rn.f32 	%f36, %f34, %f35, %f33;
	st.global.f32 	[%rd8], %f36;
	ld.global.f32 	%f37, [%rd10+40400];
	ld.global.f32 	%f38, [%rd12+48];
	fma.rn.f32 	%f39, %f37, %f38, %f36;
	st.global.f32 	[%rd8], %f39;
	ld.global.f32 	%f40, [%rd10+40404];
	ld.global.f32 	%f41, [%rd12+52];
	fma.rn.f32 	%f42, %f40, %f41, %f39;
	st.global.f32 	[%rd8], %f42;
	ld.global.f32 	%f43, [%rd10+40408];
	ld.global.f32 	%f44, [%rd12+56];
	fma.rn.f32 	%f45, %f43, %f44, %f42;
	st.global.f32 	[%rd8], %f45;
	ld.global.f32 	%f46, [%rd10+40800];
	ld.global.f32 	%f47, [%rd12+60];
	fma.rn.f32 	%f48, %f46, %f47, %f45;
	st.global.f32 	[%rd8], %f48;
	ld.global.f32 	%f49, [%rd10+40804];
	ld.global.f32 	%f50, [%rd12+64];
	fma.rn.f32 	%f51, %f49, %f50, %f48;
	st.global.f32 	[%rd8], %f51;
	ld.global.f32 	%f52, [%rd10+40808];
	ld.global.f32 	%f53, [%rd12+68];
	fma.rn.f32 	%f54, %f52, %f53, %f51;
	st.global.f32 	[%rd8], %f54;
	ld.global.f32 	%f55, [%rd10+80000];
	ld.global.f32 	%f56, [%rd12+72];
	fma.rn.f32 	%f57, %f55, %f56, %f54;
	st.global.f32 	[%rd8], %f57;
	ld.global.f32 	%f58, [%rd10+80004];
	ld.global.f32 	%f59, [%rd12+76];
	fma.rn.f32 	%f60, %f58, %f59, %f57;
	st.global.f32 	[%rd8], %f60;
	ld.global.f32 	%f61, [%rd10+80008];
	ld.global.f32 	%f62, [%rd12+80];
	fma.rn.f32 	%f63, %f61, %f62, %f60;
	st.global.f32 	[%rd8], %f63;
	ld.global.f32 	%f64, [%rd10+80400];
	ld.global.f32 	%f65, [%rd12+84];
	fma.rn.f32 	%f66, %f64, %f65, %f63;
	st.global.f32 	[%rd8], %f66;
	ld.global.f32 	%f67, [%rd10+80404];
	ld.global.f32 	%f68, [%rd12+88];
	fma.rn.f32 	%f69, %f67, %f68, %f66;
	st.global.f32 	[%rd8], %f69;
	ld.global.f32 	%f70, [%rd10+80408];
	ld.global.f32 	%f71, [%rd12+92];
	fma.rn.f32 	%f72, %f70, %f71, %f69;
	st.global.f32 	[%rd8], %f72;
	ld.global.f32 	%f73, [%rd10+80800];
	ld.global.f32 	%f74, [%rd12+96];
	fma.rn.f32 	%f75, %f73, %f74, %f72;
	st.global.f32 	[%rd8], %f75;
	ld.global.f32 	%f76, [%rd10+80804];
	ld.global.f32 	%f77, [%rd12+100];
	fma.rn.f32 	%f78, %f76, %f77, %f75;
	st.global.f32 	[%rd8], %f78;
	ld.global.f32 	%f79, [%rd10+80808];
	ld.global.f32 	%f80, [%rd12+104];
	fma.rn.f32 	%f81, %f79, %f80, %f78;
	st.global.f32 	[%rd8], %f81;
	ret;

}


// ===== COMPILED SASS (sm_100) =====

	.target	sm_100

	.elftype	@"ET_EXEC"


//--------------------- .note.nv.tkinfo           --------------------------
	.section	.note.nv.tkinfo,"",@"SHT_NOTE"
	.sectionflags	@"SHF_NOTE_NV_TKINFO"
	.tkinfo
        /*0018*/ 	.word	0x00000002
        /*0030*/ 	.string	""
        /*0030*/ 	.string	"ptxas"
        /*0030*/ 	.string	"Cuda compilation tools, release 13.0, V13.0.88"
        /*0030*/ 	.string	"Build cuda_13.0.r13.0/compiler.36424714_0"
        /*0030*/ 	.string	"-arch sm_100 -m 64 "



//--------------------- .note.nv.cuinfo           --------------------------
	.section	.note.nv.cuinfo,"",@"SHT_NOTE"
	.sectionflags	@"SHF_NOTE_NV_CUINFO"
        /*0018*/ 	.short	0x0002
        /*001a*/ 	.short	0x0064
        /*001c*/ 	.short	0x0082
	.zero		2


//--------------------- .nv.info                  --------------------------
	.section	.nv.info,"",@"SHT_CUDA_INFO"
	.align	4


	//----- nvinfo : EIATTR_REGCOUNT
	.align		4
        /*0000*/ 	.byte	0x04, 0x2f
        /*0002*/ 	.short	(.L_1 - .L_0)
	.align		4
.L_0:
        /*0004*/ 	.word	index@(_Z4convPfS_S_)
        /*0008*/ 	.word	0x00000012


	//----- nvinfo : EIATTR_FRAME_SIZE
	.align		4
.L_1:
        /*000c*/ 	.byte	0x04, 0x11
        /*000e*/ 	.short	(.L_3 - .L_2)
	.align		4
.L_2:
        /*0010*/ 	.word	index@(_Z4convPfS_S_)
        /*0014*/ 	.word	0x00000000


	//----- nvinfo : EIATTR_MIN_STACK_SIZE
	.align		4
.L_3:
        /*0018*/ 	.byte	0x04, 0x12
        /*001a*/ 	.short	(.L_5 - .L_4)
	.align		4
.L_4:
        /*001c*/ 	.word	index@(_Z4convPfS_S_)
        /*0020*/ 	.word	0x00000000
.L_5:


//--------------------- .nv.compat                --------------------------
	.section	.nv.compat,"",@"SHT_CUDA_COMPAT_INFO"
	.align	4
        /*0000*/ 	.byte	0x02, 0x09, 0x00, 0x00, 0x02, 0x02, 0x01, 0x00, 0x02, 0x05, 0x05, 0x00, 0x03, 0x07, 0x01, 0x01
        /*0010*/ 	.byte	0x02, 0x03, 0x00, 0x00, 0x02, 0x06, 0x01, 0x00, 0x04, 0x0b, 0x08, 0x00, 0x09, 0x00, 0x00, 0x00
        /*0020*/ 	.byte	0x00, 0x00, 0x00, 0x00


//--------------------- .nv.info._Z4convPfS_S_    --------------------------
	.section	.nv.info._Z4convPfS_S_,"",@"SHT_CUDA_INFO"
	.sectionflags	@""
	.align	4


	//----- nvinfo : EIATTR_CUDA_API_VERSION
	.align		4
        /*0000*/ 	.byte	0x04, 0x37
        /*0002*/ 	.short	(.L_7 - .L_6)
.L_6:
        /*0004*/ 	.word	0x00000082


	//----- nvinfo : EIATTR_KPARAM_INFO
	.align		4
.L_7:
        /*0008*/ 	.byte	0x04, 0x17
        /*000a*/ 	.short	(.L_9 - .L_8)
.L_8:
        /*000c*/ 	.word	0x00000000
        /*0010*/ 	.short	0x0002
        /*0012*/ 	.short	0x0010
        /*0014*/ 	.byte	0x00, 0xf5, 0x21, 0x00


	//----- nvinfo : EIATTR_KPARAM_INFO
	.align		4
.L_9:
        /*0018*/ 	.byte	0x04, 0x17
        /*001a*/ 	.short	(.L_11 - .L_10)
.L_10:
        /*001c*/ 	.word	0x00000000
        /*0020*/ 	.short	0x0001
        /*0022*/ 	.short	0x0008
        /*0024*/ 	.byte	0x00, 0xf5, 0x21, 0x00


	//----- nvinfo : EIATTR_KPARAM_INFO
	.align		4
.L_11:
        /*0028*/ 	.byte	0x04, 0x17
        /*002a*/ 	.short	(.L_13 - .L_12)
.L_12:
        /*002c*/ 	.word	0x00000000
        /*0030*/ 	.short	0x0000
        /*0032*/ 	.short	0x0000
        /*0034*/ 	.byte	0x00, 0xf5, 0x21, 0x00


	//----- nvinfo : EIATTR_SPARSE_MMA_MASK
	.align		4
.L_13:
        /*0038*/ 	.byte	0x03, 0x50
        /*003a*/ 	.short	0x0000


	//----- nvinfo : EIATTR_MAXREG_COUNT
	.align		4
        /*003c*/ 	.byte	0x03, 0x1b
        /*003e*/ 	.short	0x00ff


	//----- nvinfo : EIATTR_MERCURY_ISA_VERSION
	.align		4
        /*0040*/ 	.byte	0x03, 0x5f
        /*0042*/ 	.short	0x0101


	//----- nvinfo : EIATTR_VRC_CTA_INIT_COUNT
	.align		4
        /*0044*/ 	.byte	0x02, 0x4a
	.zero		1
	.zero		1


	//----- nvinfo : EIATTR_EXIT_INSTR_OFFSETS
	.align		4
        /*0048*/ 	.byte	0x04, 0x1c
        /*004a*/ 	.short	(.L_15 - .L_14)


	//   ....[0]....
.L_14:
        /*004c*/ 	.word	0x00000860


	//----- nvinfo : EIATTR_CBANK_PARAM_SIZE
	.align		4
.L_15:
        /*0050*/ 	.byte	0x03, 0x19
        /*0052*/ 	.short	0x0018


	//----- nvinfo : EIATTR_PARAM_CBANK
	.align		4
        /*0054*/ 	.byte	0x04, 0x0a
        /*0056*/ 	.short	(.L_17 - .L_16)
	.align		4
.L_16:
        /*0058*/ 	.word	index@(.nv.constant0._Z4convPfS_S_)
        /*005c*/ 	.short	0x0380
        /*005e*/ 	.short	0x0018


	//----- nvinfo : EIATTR_SW_WAR
	.align		4
.L_17:
        /*0060*/ 	.byte	0x04, 0x36
        /*0062*/ 	.short	(.L_19 - .L_18)
.L_18:
        /*0064*/ 	.word	0x00000008
.L_19:


//--------------------- .nv.callgraph             --------------------------
	.section	.nv.callgraph,"",@"SHT_CUDA_CALLGRAPH"
	.align	4
	.sectionentsize	8
	.align		4
        /*0000*/ 	.word	0x00000000
	.align		4
        /*0004*/ 	.word	0xffffffff
	.align		4
        /*0008*/ 	.word	0x00000000
	.align		4
        /*000c*/ 	.word	0xfffffffe
	.align		4
        /*0010*/ 	.word	0x00000000
	.align		4
        /*0014*/ 	.word	0xfffffffd
	.align		4
        /*0018*/ 	.word	0x00000000
	.align		4
        /*001c*/ 	.word	0xfffffffc


//--------------------- .text._Z4convPfS_S_       --------------------------
	.section	.text._Z4convPfS_S_,"ax",@progbits
	.align	128
        .global         _Z4convPfS_S_
        .type           _Z4convPfS_S_,@function
        .size           _Z4convPfS_S_,(.L_x_1 - _Z4convPfS_S_)
        .other          _Z4convPfS_S_,@"STO_CUDA_ENTRY STV_DEFAULT"
_Z4convPfS_S_:
.text._Z4convPfS_S_:
[----:B------:R-:W-:Y:S01]  /*0000*/  LDC R1, c[0x0][0x37c] ;  /* 0x0000df00ff017b82 */ /* 0x000fe20000000800 */
[----:B------:R-:W0:Y:S07]  /*0010*/  S2R R9, SR_TID.Y ;  /* 0x0000000000097919 */ /* 0x000e2e0000002200 */
[----:B------:R-:W0:Y:S01]  /*0020*/  S2UR UR4, SR_CTAID.Y ;  /* 0x00000000000479c3 */ /* 0x000e220000002600 */
[----:B------:R-:W-:Y:S01]  /*0030*/  HFMA2 R15, -RZ, RZ, 1.875, 0 ;  /* 0x3f800000ff0f7431 */ /* 0x000fe200000001ff */
[----:B------:R-:W1:Y:S01]  /*0040*/  S2R R11, SR_TID.X ;  /* 0x00000000000b7919 */ /* 0x000e620000002100 */
[----:B------:R-:W2:Y:S05]  /*0050*/  S2R R13, SR_TID.Z ;  /* 0x00000000000d7919 */ /* 0x000eaa0000002300 */
[----:B------:R-:W0:Y:S08]  /*0060*/  LDC R0, c[0x0][0x364] ;  /* 0x0000d900ff007b82 */ /* 0x000e300000000800 */
[----:B------:R-:W1:Y:S08]  /*0070*/  S2UR UR5, SR_CTAID.X ;  /* 0x00000000000579c3 */ /* 0x000e700000002500 */
[----:B------:R-:W1:Y:S08]  /*0080*/  LDC R8, c[0x0][0x360] ;  /* 0x0000d800ff087b82 */ /* 0x000e700000000800 */
[----:B------:R-:W2:Y:S01]  /*0090*/  S2UR UR6, SR_CTAID.Z ;  /* 0x00000000000679c3 */ /* 0x000ea20000002700 */
[----:B0-----:R-:W-:-:S07]  /*00a0*/  IMAD R0, R0, UR4, R9 ;  /* 0x0000000400007c24 */ /* 0x001fce000f8e0209 */
[----:B------:R-:W2:Y:S08]  /*00b0*/  LDC R10, c[0x0][0x368] ;  /* 0x0000da00ff0a7b82 */ /* 0x000eb00000000800 */
[----:B------:R-:W0:Y:S01]  /*00c0*/  LDC.64 R2, c[0x0][0x390] ;  /* 0x0000e400ff027b82 */ /* 0x000e220000000a00 */
[----:B-1----:R-:W-:Y:S01]  /*00d0*/  IMAD R9, R8, UR5, R11 ;  /* 0x0000000508097c24 */ /* 0x002fe2000f8e020b */
[----:B------:R-:W1:Y:S03]  /*00e0*/  LDCU.64 UR4, c[0x0][0x358] ;  /* 0x00006b00ff0477ac */ /* 0x000e660008000a00 */
[----:B------:R-:W-:-:S03]  /*00f0*/  IMAD R9, R0, 0x62, R9 ;  /* 0x0000006200097824 */ /* 0x000fc600078e0209 */
[----:B------:R-:W3:Y:S08]  /*0100*/  LDC.64 R4, c[0x0][0x380] ;  /* 0x0000e000ff047b82 */ /* 0x000ef00000000a00 */
[----:B------:R-:W4:Y:S01]  /*0110*/  LDC.64 R6, c[0x0][0x388] ;  /* 0x0000e200ff067b82 */ /* 0x000f220000000a00 */
[----:B--2---:R-:W-:Y:S01]  /*0120*/  IMAD R8, R10, UR6, R13 ;  /* 0x000000060a087c24 */ /* 0x004fe2000f8e020d */
[----:B------:R-:W-:-:S03]  /*0130*/  LEA R13, R0, R9, 0x1 ;  /* 0x00000009000d7211 */ /* 0x000fc600078e08ff */
[C---:B------:R-:W-:Y:S02]  /*0140*/  IMAD R11, R8.reuse, 0x2584, R9 ;  /* 0x00002584080b7824 */ /* 0x040fe400078e0209 */
[----:B------:R-:W-:Y:S02]  /*0150*/  IMAD R9, R8, 0x1b, RZ ;  /* 0x0000001b08097824 */ /* 0x000fe400078e02ff */
[----:B0-----:R-:W-:-:S05]  /*0160*/  IMAD.WIDE R2, R11, 0x4, R2 ;  /* 0x000000040b027825 */ /* 0x001fca00078e0202 */
[----:B-1----:R-:W-:Y:S01]  /*0170*/  STG.E desc[UR4][R2.64], R15 ;  /* 0x0000000f02007986 */ /* 0x002fe2000c101904 */
[----:B---3--:R-:W-:-:S05]  /*0180*/  IMAD.WIDE R4, R13, 0x4, R4 ;  /* 0x000000040d047825 */ /* 0x008fca00078e0204 */
[----:B------:R-:W2:Y:S01]  /*0190*/  LDG.E R0, desc[UR4][R4.64] ;  /* 0x0000000404007981 */ /* 0x000ea2000c1e1900 */
[----:B----4-:R-:W-:-:S05]  /*01a0*/  IMAD.WIDE.U32 R6, R9, 0x4, R6 ;  /* 0x0000000409067825 */ /* 0x010fca00078e0006 */
[----:B------:R-:W2:Y:S02]  /*01b0*/  LDG.E R9, desc[UR4][R6.64] ;  /* 0x0000000406097981 */ /* 0x000ea4000c1e1900 */
[----:B--2---:R-:W-:-:S05]  /*01c0*/  FFMA R9, R0, R9, 1 ;  /* 0x3f80000000097423 */ /* 0x004fca0000000009 */
[----:B------:R0:W-:Y:S04]  /*01d0*/  STG.E desc[UR4][R2.64], R9 ;  /* 0x0000000902007986 */ /* 0x0001e8000c101904 */
[----:B------:R-:W2:Y:S04]  /*01e0*/  LDG.E R0, desc[UR4][R4.64+0x4] ;  /* 0x0000040404007981 */ /* 0x000ea8000c1e1900 */
[----:B------:R-:W2:Y:S02]  /*01f0*/  LDG.E R8, desc[UR4][R6.64+0x4] ;  /* 0x0000040406087981 */ /* 0x000ea4000c1e1900 */
[----:B--2---:R-:W-:-:S05]  /*0200*/  FFMA R11, R0, R8, R9 ;  /* 0x00000008000b7223 */ /* 0x004fca0000000009 */
[----:B------:R1:W-:Y:S04]  /*0210*/  STG.E desc[UR4][R2.64], R11 ;  /* 0x0000000b02007986 */ /* 0x0003e8000c101904 */
[----:B------:R-:W2:Y:S04]  /*0220*/  LDG.E R0, desc[UR4][R4.64+0x8] ;  /* 0x0000080404007981 */ /* 0x000ea8000c1e1900 */
[----:B------:R-:W2:Y:S02]  /*0230*/  LDG.E R8, desc[UR4][R6.64+0x8] ;  /* 0x0000080406087981 */ /* 0x000ea4000c1e1900 */
[----:B--2---:R-:W-:-:S05]  /*0240*/  FFMA R13, R0, R8, R11 ;  /* 0x00000008000d7223 */ /* 0x004fca000000000b */
[----:B------:R2:W-:Y:S04]  /*0250*/  STG.E desc[UR4][R2.64], R13 ;  /* 0x0000000d02007986 */ /* 0x0005e8000c101904 */
[----:B------:R-:W0:Y:S04]  /*0260*/  LDG.E R0, desc[UR4][R4.64+0x190] ;  /* 0x0001900404007981 */ /* 0x000e28000c1e1900 */
[----:B------:R-:W0:Y:S02]  /*0270*/  LDG.E R8, desc[UR4][R6.64+0xc] ;  /* 0x00000c0406087981 */ /* 0x000e24000c1e1900 */
[----:B0-----:R-:W-:-:S05]  /*0280*/  FFMA R9, R0, R8, R13 ;  /* 0x0000000800097223 */ /* 0x001fca000000000d */
[----:B------:R0:W-:Y:S04]  /*0290*/  STG.E desc[UR4][R2.64], R9 ;  /* 0x0000000902007986 */ /* 0x0001e8000c101904 */
[----:B------:R-:W1:Y:S04]  /*02a0*/  LDG.E R0, desc[UR4][R4.64+0x194] ;  /* 0x0001940404007981 */ /* 0x000e68000c1e1900 */
[----:B------:R-:W1:Y:S02]  /*02b0*/  LDG.E R8, desc[UR4][R6.64+0x10] ;  /* 0x0000100406087981 */ /* 0x000e64000c1e1900 */
[----:B-1----:R-:W-:-:S05]  /*02c0*/  FFMA R11, R0, R8, R9 ;  /* 0x00000008000b7223 */ /* 0x002fca0000000009 */
        /* <DEDUP_REMOVED lines=80> */
[----:B------:R-:W-:Y:S04]  /*07d0*/  STG.E desc[UR4][R2.64], R9 ;  /* 0x0000000902007986 */ /* 0x000fe8000c101904 */
[----:B------:R-:W1:Y:S04]  /*07e0*/  LDG.E R0, desc[UR4][R4.64+0x13ba4] ;  /* 0x013ba40404007981 */ /* 0x000e68000c1e1900 */
[----:B------:R-:W1:Y:S02]  /*07f0*/  LDG.E R8, desc[UR4][R6.64+0x64] ;  /* 0x0000640406087981 */ /* 0x000e64000c1e1900 */
[----:B-1----:R-:W-:-:S05]  /*0800*/  FFMA R11, R0, R8, R9 ;  /* 0x00000008000b7223 */ /* 0x002fca0000000009 */
[----:B------:R-:W-:Y:S04]  /*0810*/  STG.E desc[UR4][R2.64], R11 ;  /* 0x0000000b02007986 */ /* 0x000fe8000c101904 */
[----:B------:R-:W2:Y:S04]  /*0820*/  LDG.E R0, desc[UR4][R4.64+0x13ba8] ;  /* 0x013ba80404007981 */ /* 0x000ea8000c1e1900 */
[----:B------:R-:W2:Y:S02]  /*0830*/  LDG.E R8, desc[UR4][R6.64+0x68] ;  /* 0x0000680406087981 */ /* 0x000ea4000c1e1900 */
[----:B--2---:R-:W-:-:S05]  /*0840*/  FFMA R13, R0, R8, R11 ;  /* 0x00000008000d7223 */ /* 0x004fca000000000b */
[----:B------:R-:W-:Y:S01]  /*0850*/  STG.E desc[UR4][R2.64], R13 ;  /* 0x0000000d02007986 */ /* 0x000fe2000c101904 */
[----:B------:R-:W-:Y:S05]  /*0860*/  EXIT ;  /* 0x000000000000794d */ /* 0x000fea0003800000 */
.L_x_0:
[----:B------:R-:W-:-:S00]  /*0870*/  BRA `(.L_x_0) ;  /* 0xfffffffc00fc7947 */ /* 0x000fc0000383ffff */
[----:B------:R-:W-:-:S00]  /*0880*/  NOP ;  /* 0x0000000000007918 */ /* 0x000fc00000000000 */
[----:B------:R-:W-:-:S00]  /*0890*/  NOP ;  /* 0x0000000000007918 */ /* 0x000fc00000000000 */
[----:B------:R-:W-:-:S00]  /*08a0*/  NOP ;  /* 0x0000000000007918 */ /* 0x000fc00000000000 */
[----:B------:R-:W-:-:S00]  /*08b0*/  NOP ;  /* 0x0000000000007918 */ /* 0x000fc00000000000 */
[----:B------:R-:W-:-:S00]  /*08c0*/  NOP ;  /* 0x0000000000007918 */ /* 0x000fc00000000000 */
[----:B------:R-:W-:-:S00]  /*08d0*/  NOP ;  /* 0x0000000000007918 */ /* 0x000fc00000000000 */
[----:B------:R-:W-:-:S00]  /*08e0*/  NOP ;  /* 0x0000000000007918 */ /* 0x000fc00000000000 */
[----:B------:R-:W-:-:S00]  /*08f0*/  NOP ;  /* 0x0000000000007918 */ /* 0x000fc00000000000 */
.L_x_1:


//--------------------- .nv.shared.reserved.0     --------------------------
	.section	.nv.shared.reserved.0,"aw",@nobits
	.weak		__nv_reservedSMEM_offset_0_alias
	.size		__nv_reservedSMEM_offset_0_alias, 0, 64
	.other		__nv_reservedSMEM_offset_0_alias,@"STO_CUDA_RESERVED_SHARED STV_DEFAULT"
__nv_reservedSMEM_offset_0_alias:
	.zero		0
	.zero		64


//--------------------- .nv.constant0._Z4convPfS_S_ --------------------------
	.section	.nv.constant0._Z4convPfS_S_,"a",@progbits
	.sectionflags	@""
	.align	4
.nv.constant0._Z4convPfS_S_:
	.zero		920


//--------------------- SYMBOLS --------------------------

	.type		.nv.reservedSmem.offset0,@object
	.size		.nv.reservedSmem.offset0,0x4
